//
// Generated by NVIDIA NVVM Compiler
//
// Compiler Build ID: CL-36424714
// Cuda compilation tools, release 13.0, V13.0.88
// Based on NVVM 20.0.0
//

.version 9.0
.target sm_100
.address_size 64

	// .globl	_Z11tanh_kernelPfS_i

.visible .entry _Z11tanh_kernelPfS_i(
	.param .u64 .ptr .align 1 _Z11tanh_kernelPfS_i_param_0,
	.param .u64 .ptr .align 1 _Z11tanh_kernelPfS_i_param_1,
	.param .u32 _Z11tanh_kernelPfS_i_param_2
)
{
	.reg .pred 	%p<2>;
	.reg .b32 	%r<10>;
	.reg .b32 	%f<27>;
	.reg .b64 	%rd<8>;

	ld.param.u64 	%rd1, [_Z11tanh_kernelPfS_i_param_0];
	ld.param.u64 	%rd2, [_Z11tanh_kernelPfS_i_param_1];
	ld.param.u32 	%r2, [_Z11tanh_kernelPfS_i_param_2];
	mov.u32 	%r3, %ctaid.x;
	mov.u32 	%r4, %ntid.x;
	mov.u32 	%r5, %tid.x;
	mad.lo.s32 	%r1, %r3, %r4, %r5;
	setp.ge.s32 	%p1, %r1, %r2;
	@%p1 bra 	$L__BB0_2;
	cvta.to.global.u64 	%rd3, %rd1;
	cvta.to.global.u64 	%rd4, %rd2;
	mul.wide.s32 	%rd5, %r1, 4;
	add.s64 	%rd6, %rd3, %rd5;
	ld.global.f32 	%f1, [%rd6];
	fma.rn.f32 	%f2, %f1, 0f3BBB989D, 0f3F000000;
	cvt.sat.f32.f32 	%f3, %f2;
	mov.f32 	%f4, 0f4B400001;
	mov.f32 	%f5, 0f437C0000;
	fma.rm.f32 	%f6, %f3, %f5, %f4;
	add.f32 	%f7, %f6, 0fCB40007F;
	neg.f32 	%f8, %f7;
	fma.rn.f32 	%f9, %f1, 0f3FB8AA3B, %f8;
	fma.rn.f32 	%f10, %f1, 0f32A57060, %f9;
	mov.b32 	%r6, %f6;
	shl.b32 	%r7, %r6, 23;
	mov.b32 	%f11, %r7;
	ex2.approx.ftz.f32 	%f12, %f10;
	mul.f32 	%f13, %f12, %f11;
	fma.rn.f32 	%f14, %f1, 0fBBBB989D, 0f3F000000;
	cvt.sat.f32.f32 	%f15, %f14;
	fma.rm.f32 	%f16, %f15, %f5, %f4;
	add.f32 	%f17, %f16, 0fCB40007F;
	neg.f32 	%f18, %f17;
	fma.rn.f32 	%f19, %f1, 0fBFB8AA3B, %f18;
	fma.rn.f32 	%f20, %f1, 0fB2A57060, %f19;
	mov.b32 	%r8, %f16;
	shl.b32 	%r9, %r8, 23;
	mov.b32 	%f21, %r9;
	ex2.approx.ftz.f32 	%f22, %f20;
	mul.f32 	%f23, %f22, %f21;
	sub.f32 	%f24, %f13, %f23;
	add.f32 	%f25, %f13, %f23;
	div.rn.f32 	%f26, %f24, %f25;
	add.s64 	%rd7, %rd4, %rd5;
	st.global.f32 	[%rd7], %f26;
$L__BB0_2:
	ret;

}


// ===== COMPILED SASS (sm_100) =====

	.target	sm_100

	.elftype	@"ET_EXEC"


//--------------------- .note.nv.tkinfo           --------------------------
	.section	.note.nv.tkinfo,"",@"SHT_NOTE"
	.sectionflags	@"SHF_NOTE_NV_TKINFO"
	.tkinfo
        /*0018*/ 	.word	0x00000002
        /*0030*/ 	.string	""
        /*0030*/ 	.string	"ptxas"
        /*0030*/ 	.string	"Cuda compilation tools, release 13.0, V13.0.88"
        /*0030*/ 	.string	"Build cuda_13.0.r13.0/compiler.36424714_0"
        /*0030*/ 	.string	"-arch sm_100 -m 64 "



//--------------------- .note.nv.cuinfo           --------------------------
	.section	.note.nv.cuinfo,"",@"SHT_NOTE"
	.sectionflags	@"SHF_NOTE_NV_CUINFO"
        /*0018*/ 	.short	0x0002
        /*001a*/ 	.short	0x0064
        /*001c*/ 	.short	0x0082
	.zero		2


//--------------------- .nv.info                  --------------------------
	.section	.nv.info,"",@"SHT_CUDA_INFO"
	.align	4


	//----- nvinfo : EIATTR_REGCOUNT
	.align		4
        /*0000*/ 	.byte	0x04, 0x2f
        /*0002*/ 	.short	(.L_1 - .L_0)
	.align		4
.L_0:
        /*0004*/ 	.word	index@(_Z11tanh_kernelPfS_i)
        /*0008*/ 	.word	0x0000000f


	//----- nvinfo : EIATTR_FRAME_SIZE
	.align		4
.L_1:
        /*000c*/ 	.byte	0x04, 0x11
        /*000e*/ 	.short	(.L_3 - .L_2)
	.align		4
.L_2:
        /*0010*/ 	.word	index@($__internal_0_$__cuda_sm3x_div_rn_noftz_f32_slowpath)
        /*0014*/ 	.word	0x00000000


	//----- nvinfo : EIATTR_FRAME_SIZE
	.align		4
.L_3:
        /*0018*/ 	.byte	0x04, 0x11
        /*001a*/ 	.short	(.L_5 - .L_4)
	.align		4
.L_4:
        /*001c*/ 	.word	index@(_Z11tanh_kernelPfS_i)
        /*0020*/ 	.word	0x00000000


	//----- nvinfo : EIATTR_MIN_STACK_SIZE
	.align		4
.L_5:
        /*0024*/ 	.byte	0x04, 0x12
        /*0026*/ 	.short	(.L_7 - .L_6)
	.align		4
.L_6:
        /*0028*/ 	.word	index@(_Z11tanh_kernelPfS_i)
        /*002c*/ 	.word	0x00000000
.L_7:


//--------------------- .nv.compat                --------------------------
	.section	.nv.compat,"",@"SHT_CUDA_COMPAT_INFO"
	.align	4
        /*0000*/ 	.byte	0x02, 0x09, 0x00, 0x00, 0x02, 0x02, 0x01, 0x00, 0x02, 0x05, 0x05, 0x00, 0x03, 0x07, 0x01, 0x01
        /*0010*/ 	.byte	0x02, 0x03, 0x00, 0x00, 0x02, 0x06, 0x01, 0x00, 0x04, 0x0b, 0x08, 0x00, 0x01, 0x00, 0x00, 0x00
        /*0020*/ 	.byte	0x00, 0x00, 0x00, 0x00


//--------------------- .nv.info._Z11tanh_kernelPfS_i --------------------------
	.section	.nv.info._Z11tanh_kernelPfS_i,"",@"SHT_CUDA_INFO"
	.sectionflags	@""
	.align	4


	//----- nvinfo : EIATTR_CUDA_API_VERSION
	.align		4
        /*0000*/ 	.byte	0x04, 0x37
        /*0002*/ 	.short	(.L_9 - .L_8)
.L_8:
        /*0004*/ 	.word	0x00000082


	//----- nvinfo : EIATTR_KPARAM_INFO
	.align		4
.L_9:
        /*0008*/ 	.byte	0x04, 0x17
        /*000a*/ 	.short	(.L_11 - .L_10)
.L_10:
        /*000c*/ 	.word	0x00000000
        /*0010*/ 	.short	0x0002
        /*0012*/ 	.short	0x0010
        /*0014*/ 	.byte	0x00, 0xf0, 0x11, 0x00


	//----- nvinfo : EIATTR_KPARAM_INFO
	.align		4
.L_11:
        /*0018*/ 	.byte	0x04, 0x17
        /*001a*/ 	.short	(.L_13 - .L_12)
.L_12:
        /*001c*/ 	.word	0x00000000
        /*0020*/ 	.short	0x0001
        /*0022*/ 	.short	0x0008
        /*0024*/ 	.byte	0x00, 0xf5, 0x21, 0x00


	//----- nvinfo : EIATTR_KPARAM_INFO
	.align		4
.L_13:
        /*0028*/ 	.byte	0x04, 0x17
        /*002a*/ 	.short	(.L_15 - .L_14)
.L_14:
        /*002c*/ 	.word	0x00000000
        /*0030*/ 	.short	0x0000
        /*0032*/ 	.short	0x0000
        /*0034*/ 	.byte	0x00, 0xf5, 0x21, 0x00


	//----- nvinfo : EIATTR_SPARSE_MMA_MASK
	.align		4
.L_15:
        /*0038*/ 	.byte	0x03, 0x50
        /*003a*/ 	.short	0x0000


	//----- nvinfo : EIATTR_MAXREG_COUNT
	.align		4
        /*003c*/ 	.byte	0x03, 0x1b
        /*003e*/ 	.short	0x00ff


	//----- nvinfo : EIATTR_MERCURY_ISA_VERSION
	.align		4
        /*0040*/ 	.byte	0x03, 0x5f
        /*0042*/ 	.short	0x0101


	//----- nvinfo : EIATTR_VRC_CTA_INIT_COUNT
	.align		4
        /*0044*/ 	.byte	0x02, 0x4a
	.zero		1
	.zero		1


	//----- nvinfo : EIATTR_EXIT_INSTR_OFFSETS
	.align		4
        /*0048*/ 	.byte	0x04, 0x1c
        /*004a*/ 	.short	(.L_17 - .L_16)


	//   ....[0]....
.L_16:
        /*004c*/ 	.word	0x00000070


	//   ....[1]....
        /*0050*/ 	.word	0x000002f0


	//----- nvinfo : EIATTR_CRS_STACK_SIZE
	.align		4
.L_17:
        /*0054*/ 	.byte	0x04, 0x1e
        /*0056*/ 	.short	(.L_19 - .L_18)
.L_18:
        /*0058*/ 	.word	0x00000000


	//----- nvinfo : EIATTR_CBANK_PARAM_SIZE
	.align		4
.L_19:
        /*005c*/ 	.byte	0x03, 0x19
        /*005e*/ 	.short	0x0014


	//----- nvinfo : EIATTR_PARAM_CBANK
	.align		4
        /*0060*/ 	.byte	0x04, 0x0a
        /*0062*/ 	.short	(.L_21 - .L_20)
	.align		4
.L_20:
        /*0064*/ 	.word	index@(.nv.constant0._Z11tanh_kernelPfS_i)
        /*0068*/ 	.short	0x0380
        /*006a*/ 	.short	0x0014


	//----- nvinfo : EIATTR_SW_WAR
	.align		4
.L_21:
        /*006c*/ 	.byte	0x04, 0x36
        /*006e*/ 	.short	(.L_23 - .L_22)
.L_22:
        /*0070*/ 	.word	0x00000008
.L_23:


//--------------------- .nv.callgraph             --------------------------
	.section	.nv.callgraph,"",@"SHT_CUDA_CALLGRAPH"
	.align	4
	.sectionentsize	8
	.align		4
        /*0000*/ 	.word	0x00000000
	.align		4
        /*0004*/ 	.word	0xffffffff
	.align		4
        /*0008*/ 	.word	0x00000000
	.align		4
        /*000c*/ 	.word	0xfffffffe
	.align		4
        /*0010*/ 	.word	0x00000000
	.align		4
        /*0014*/ 	.word	0xfffffffd
	.align		4
        /*0018*/ 	.word	0x00000000
	.align		4
        /*001c*/ 	.word	0xfffffffc


//--------------------- .text._Z11tanh_kernelPfS_i --------------------------
	.section	.text._Z11tanh_kernelPfS_i,"ax",@progbits
	.align	128
        .global         _Z11tanh_kernelPfS_i
        .type           _Z11tanh_kernelPfS_i,@function
        .size           _Z11tanh_kernelPfS_i,(.L_x_14 - _Z11tanh_kernelPfS_i)
        .other          _Z11tanh_kernelPfS_i,@"STO_CUDA_ENTRY STV_DEFAULT"
_Z11tanh_kernelPfS_i:
.text._Z11tanh_kernelPfS_i:
[----:B------:R-:W-:Y:S01]  /*0000*/  LDC R1, c[0x0][0x37c] ;  /* 0x0000df00ff017b82 */ /* 0x000fe20000000800 */
[----:B------:R-:W0:Y:S07]  /*0010*/  S2R R3, SR_TID.X ;  /* 0x0000000000037919 */ /* 0x000e2e0000002100 */
[----:B------:R-:W0:Y:S01]  /*0020*/  S2UR UR4, SR_CTAID.X ;  /* 0x00000000000479c3 */ /* 0x000e220000002500 */
[----:B------:R-:W1:Y:S07]  /*0030*/  LDCU UR5, c[0x0][0x390] ;  /* 0x00007200ff0577ac */ /* 0x000e6e0008000800 */
[----:B------:R-:W0:Y:S02]  /*0040*/  LDC R2, c[0x0][0x360] ;  /* 0x0000d800ff027b82 */ /* 0x000e240000000800 */
[----:B0-----:R-:W-:-:S05]  /*0050*/  IMAD R2, R2, UR4, R3 ;  /* 0x0000000402027c24 */ /* 0x001fca000f8e0203 */
[----:B-1----:R-:W-:-:S13]  /*0060*/  ISETP.GE.AND P0, PT, R2, UR5, PT ;  /* 0x0000000502007c0c */ /* 0x002fda000bf06270 */
[----:B------:R-:W-:Y:S05]  /*0070*/  @P0 EXIT ;  /* 0x000000000000094d */ /* 0x000fea0003800000 */
[----:B------:R-:W0:Y:S01]  /*0080*/  LDC.64 R4, c[0x0][0x380] ;  /* 0x0000e000ff047b82 */ /* 0x000e220000000a00 */
[----:B------:R-:W1:Y:S01]  /*0090*/  LDCU.64 UR4, c[0x0][0x358] ;  /* 0x00006b00ff0477ac */ /* 0x000e620008000a00 */
[----:B0-----:R-:W-:-:S06]  /*00a0*/  IMAD.WIDE R4, R2, 0x4, R4 ;  /* 0x0000000402047825 */ /* 0x001fcc00078e0204 */
[----:B-1----:R-:W2:Y:S01]  /*00b0*/  LDG.E R4, desc[UR4][R4.64] ;  /* 0x0000000404047981 */ /* 0x002ea2000c1e1900 */
[----:B------:R-:W-:Y:S01]  /*00c0*/  IMAD.MOV.U32 R3, RZ, RZ, 0x3bbb989d ;  /* 0x3bbb989dff037424 */ /* 0x000fe200078e00ff */
[----:B------:R-:W-:Y:S01]  /*00d0*/  BSSY.RECONVERGENT B0, `(.L_x_0) ;  /* 0x000001e000007945 */ /* 0x000fe20003800200 */
[----:B------:R-:W-:Y:S02]  /*00e0*/  IMAD.MOV.U32 R7, RZ, RZ, 0x437c0000 ;  /* 0x437c0000ff077424 */ /* 0x000fe400078e00ff */
[----:B--2---:R-:W-:-:S04]  /*00f0*/  FFMA.SAT R0, R4, -R3, 0.5 ;  /* 0x3f00000004007423 */ /* 0x004fc80000002803 */
[----:B------:R-:W-:Y:S01]  /*0100*/  FFMA.RM R6, R0, R7, 12582913 ;  /* 0x4b40000100067423 */ /* 0x000fe20000004007 */
[----:B------:R-:W-:-:S03]  /*0110*/  FFMA.SAT R0, R4, R3, 0.5 ;  /* 0x3f00000004007423 */ /* 0x000fc60000002003 */
[----:B------:R-:W-:Y:S01]  /*0120*/  FADD R3, R6, -12583039 ;  /* 0xcb40007f06037421 */ /* 0x000fe20000000000 */
[----:B------:R-:W-:Y:S01]  /*0130*/  FFMA.RM R0, R0, R7, 12582913 ;  /* 0x4b40000100007423 */ /* 0x000fe20000004007 */
[----:B------:R-:W-:Y:S02]  /*0140*/  IMAD.SHL.U32 R6, R6, 0x800000, RZ ;  /* 0x0080000006067824 */ /* 0x000fe400078e00ff */
[----:B------:R-:W-:Y:S01]  /*0150*/  FFMA R7, R4, -1.4426950216293334961, -R3 ;  /* 0xbfb8aa3b04077823 */ /* 0x000fe20000000803 */
[C---:B------:R-:W-:Y:S01]  /*0160*/  FADD R3, R0.reuse, -12583039 ;  /* 0xcb40007f00037421 */ /* 0x040fe20000000000 */
[----:B------:R-:W-:Y:S02]  /*0170*/  SHF.L.U32 R0, R0, 0x17, RZ ;  /* 0x0000001700007819 */ /* 0x000fe400000006ff */
[C---:B------:R-:W-:Y:S01]  /*0180*/  FFMA R7, R4.reuse, -1.925963033500011079e-08, R7 ;  /* 0xb2a5706004077823 */ /* 0x040fe20000000007 */
[----:B------:R-:W-:-:S04]  /*0190*/  FFMA R3, R4, 1.4426950216293334961, -R3 ;  /* 0x3fb8aa3b04037823 */ /* 0x000fc80000000803 */
[----:B------:R-:W-:Y:S01]  /*01a0*/  FFMA R3, R4, 1.925963033500011079e-08, R3 ;  /* 0x32a5706004037823 */ /* 0x000fe20000000003 */
[----:B------:R-:W0:Y:S08]  /*01b0*/  MUFU.EX2 R7, R7 ;  /* 0x0000000700077308 */ /* 0x000e300000000800 */
[----:B------:R-:W1:Y:S01]  /*01c0*/  MUFU.EX2 R3, R3 ;  /* 0x0000000300037308 */ /* 0x000e620000000800 */
[----:B0-----:R-:W-:-:S04]  /*01d0*/  FMUL R5, R6, R7 ;  /* 0x0000000706057220 */ /* 0x001fc80000400000 */
[CCC-:B-1----:R-:W-:Y:S01]  /*01e0*/  FFMA R9, R0.reuse, R3.reuse, R5.reuse ;  /* 0x0000000300097223 */ /* 0x1c2fe20000000005 */
[----:B------:R-:W-:-:S03]  /*01f0*/  FFMA R0, R0, R3, -R5 ;  /* 0x0000000300007223 */ /* 0x000fc60000000805 */
[----:B------:R-:W0:Y:S08]  /*0200*/  MUFU.RCP R4, R9 ;  /* 0x0000000900047308 */ /* 0x000e300000001000 */
[----:B------:R-:W1:Y:S01]  /*0210*/  FCHK P0, R0, R9 ;  /* 0x0000000900007302 */ /* 0x000e620000000000 */
[----:B0-----:R-:W-:-:S04]  /*0220*/  FFMA R11, -R9, R4, 1 ;  /* 0x3f800000090b7423 */ /* 0x001fc80000000104 */
[----:B------:R-:W-:-:S04]  /*0230*/  FFMA R11, R4, R11, R4 ;  /* 0x0000000b040b7223 */ /* 0x000fc80000000004 */
[----:B------:R-:W-:-:S04]  /*0240*/  FFMA R4, R0, R11, RZ ;  /* 0x0000000b00047223 */ /* 0x000fc800000000ff */
[----:B------:R-:W-:-:S04]  /*0250*/  FFMA R3, -R9, R4, R0 ;  /* 0x0000000409037223 */ /* 0x000fc80000000100 */
[----:B------:R-:W-:Y:S01]  /*0260*/  FFMA R11, R11, R3, R4 ;  /* 0x000000030b0b7223 */ /* 0x000fe20000000004 */
[----:B-1----:R-:W-:Y:S06]  /*0270*/  @!P0 BRA `(.L_x_1) ;  /* 0x00000000000c8947 */ /* 0x002fec0003800000 */
[----:B------:R-:W-:-:S07]  /*0280*/  MOV R4, 0x2a0 ;  /* 0x000002a000047802 */ /* 0x000fce0000000f00 */
[----:B------:R-:W-:Y:S05]  /*0290*/  CALL.REL.NOINC `($__internal_0_$__cuda_sm3x_div_rn_noftz_f32_slowpath) ;  /* 0x0000000000187944 */ /* 0x000fea0003c00000 */
[----:B------:R-:W-:-:S07]  /*02a0*/  IMAD.MOV.U32 R11, RZ, RZ, R0 ;  /* 0x000000ffff0b7224 */ /* 0x000fce00078e0000 */
.L_x_1:
[----:B------:R-:W-:Y:S05]  /*02b0*/  BSYNC.RECONVERGENT B0 ;  /* 0x0000000000007941 */ /* 0x000fea0003800200 */
.L_x_0:
[----:B------:R-:W0:Y:S02]  /*02c0*/  LDC.64 R4, c[0x0][0x388] ;  /* 0x0000e200ff047b82 */ /* 0x000e240000000a00 */
[----:B0-----:R-:W-:-:S05]  /*02d0*/  IMAD.WIDE R2, R2, 0x4, R4 ;  /* 0x0000000402027825 */ /* 0x001fca00078e0204 */
[----:B------:R-:W-:Y:S01]  /*02e0*/  STG.E desc[UR4][R2.64], R11 ;  /* 0x0000000b02007986 */ /* 0x000fe2000c101904 */
[----:B------:R-:W-:Y:S05]  /*02f0*/  EXIT ;  /* 0x000000000000794d */ /* 0x000fea0003800000 */
        .weak           $__internal_0_$__cuda_sm3x_div_rn_noftz_f32_slowpath
        .type           $__internal_0_$__cuda_sm3x_div_rn_noftz_f32_slowpath,@function
        .size           $__internal_0_$__cuda_sm3x_div_rn_noftz_f32_slowpath,(.L_x_14 - $__internal_0_$__cuda_sm3x_div_rn_noftz_f32_slowpath)
$__internal_0_$__cuda_sm3x_div_rn_noftz_f32_slowpath:
[----:B------:R-:W-:Y:S01]  /*0300*/  SHF.R.U32.HI R5, RZ, 0x17, R9 ;  /* 0x00000017ff057819 */ /* 0x000fe20000011609 */
[----:B------:R-:W-:Y:S01]  /*0310*/  BSSY.RECONVERGENT B1, `(.L_x_2) ;  /* 0x0000064000017945 */ /* 0x000fe20003800200 */
[----:B------:R-:W-:Y:S02]  /*0320*/  SHF.R.U32.HI R3, RZ, 0x17, R0 ;  /* 0x00000017ff037819 */ /* 0x000fe40000011600 */
[----:B------:R-:W-:Y:S02]  /*0330*/  LOP3.LUT R6, R5, 0xff, RZ, 0xc0, !PT ;  /* 0x000000ff05067812 */ /* 0x000fe400078ec0ff */
[----:B------:R-:W-:Y:S02]  /*0340*/  LOP3.LUT R5, R3, 0xff, RZ, 0xc0, !PT ;  /* 0x000000ff03057812 */ /* 0x000fe400078ec0ff */
[----:B------:R-:W-:Y:S01]  /*0350*/  MOV R7, R0 ;  /* 0x0000000000077202 */ /* 0x000fe20000000f00 */
[----:B------:R-:W-:Y:S02]  /*0360*/  VIADD R11, R6, 0xffffffff ;  /* 0xffffffff060b7836 */ /* 0x000fe40000000000 */
[----:B------:R-:W-:-:S03]  /*0370*/  VIADD R10, R5, 0xffffffff ;  /* 0xffffffff050a7836 */ /* 0x000fc60000000000 */
[----:B------:R-:W-:-:S04]  /*0380*/  ISETP.GT.U32.AND P0, PT, R11, 0xfd, PT ;  /* 0x000000fd0b00780c */ /* 0x000fc80003f04070 */
[----:B------:R-:W-:-:S13]  /*0390*/  ISETP.GT.U32.OR P0, PT, R10, 0xfd, P0 ;  /* 0x000000fd0a00780c */ /* 0x000fda0000704470 */
[----:B------:R-:W-:Y:S01]  /*03a0*/  @!P0 IMAD.MOV.U32 R8, RZ, RZ, RZ ;  /* 0x000000ffff088224 */ /* 0x000fe200078e00ff */
[----:B------:R-:W-:Y:S06]  /*03b0*/  @!P0 BRA `(.L_x_3) ;  /* 0x0000000000608947 */ /* 0x000fec0003800000 */
[----:B------:R-:W-:Y:S01]  /*03c0*/  FSETP.GTU.FTZ.AND P0, PT, |R0|, +INF , PT ;  /* 0x7f8000000000780b */ /* 0x000fe20003f1c200 */
[----:B------:R-:W-:Y:S01]  /*03d0*/  IMAD.MOV.U32 R3, RZ, RZ, R9 ;  /* 0x000000ffff037224 */ /* 0x000fe200078e0009 */
[----:B------:R-:W-:-:S04]  /*03e0*/  FSETP.GTU.FTZ.AND P1, PT, |R9|, +INF , PT ;  /* 0x7f8000000900780b */ /* 0x000fc80003f3c200 */
[----:B------:R-:W-:-:S13]  /*03f0*/  PLOP3.LUT P0, PT, P0, P1, PT, 0xf8, 0x8f ;  /* 0x00000000008f781c */ /* 0x000fda0000703f70 */
[----:B------:R-:W-:Y:S05]  /*0400*/  @P0 BRA `(.L_x_4) ;  /* 0x00000004004c0947 */ /* 0x000fea0003800000 */
[----:B------:R-:W-:-:S13]  /*0410*/  LOP3.LUT P0, RZ, R9, 0x7fffffff, R7, 0xc8, !PT ;  /* 0x7fffffff09ff7812 */ /* 0x000fda000780c807 */
[----:B------:R-:W-:Y:S05]  /*0420*/  @!P0 BRA `(.L_x_5) ;  /* 0x00000004003c8947 */ /* 0x000fea0003800000 */
[C---:B------:R-:W-:Y:S02]  /*0430*/  FSETP.NEU.FTZ.AND P2, PT, |R0|.reuse, +INF , PT ;  /* 0x7f8000000000780b */ /* 0x040fe40003f5d200 */
[----:B------:R-:W-:Y:S02]  /*0440*/  FSETP.NEU.FTZ.AND P1, PT, |R3|, +INF , PT ;  /* 0x7f8000000300780b */ /* 0x000fe40003f3d200 */
[----:B------:R-:W-:-:S11]  /*0450*/  FSETP.NEU.FTZ.AND P0, PT, |R0|, +INF , PT ;  /* 0x7f8000000000780b */ /* 0x000fd60003f1d200 */
[----:B------:R-:W-:Y:S05]  /*0460*/  @!P1 BRA !P2, `(.L_x_5) ;  /* 0x00000004002c9947 */ /* 0x000fea0005000000 */
[----:B------:R-:W-:-:S04]  /*0470*/  LOP3.LUT P2, RZ, R7, 0x7fffffff, RZ, 0xc0, !PT ;  /* 0x7fffffff07ff7812 */ /* 0x000fc8000784c0ff */
[----:B------:R-:W-:-:S13]  /*0480*/  PLOP3.LUT P1, PT, P1, P2, PT, 0x2f, 0xf2 ;  /* 0x0000000000f2781c */ /* 0x000fda0000f24577 */
[----:B------:R-:W-:Y:S05]  /*0490*/  @P1 BRA `(.L_x_6) ;  /* 0x0000000400181947 */ /* 0x000fea0003800000 */
[----:B------:R-:W-:-:S04]  /*04a0*/  LOP3.LUT P1, RZ, R9, 0x7fffffff, RZ, 0xc0, !PT ;  /* 0x7fffffff09ff7812 */ /* 0x000fc8000782c0ff */
[----:B------:R-:W-:-:S13]  /*04b0*/  PLOP3.LUT P0, PT, P0, P1, PT, 0x2f, 0xf2 ;  /* 0x0000000000f2781c */ /* 0x000fda0000702577 */
[----:B------:R-:W-:Y:S05]  /*04c0*/  @P0 BRA `(.L_x_7) ;  /* 0x0000000400000947 */ /* 0x000fea0003800000 */
[----:B------:R-:W-:Y:S02]  /*04d0*/  ISETP.GE.AND P0, PT, R10, RZ, PT ;  /* 0x000000ff0a00720c */ /* 0x000fe40003f06270 */
[----:B------:R-:W-:-:S11]  /*04e0*/  ISETP.GE.AND P1, PT, R11, RZ, PT ;  /* 0x000000ff0b00720c */ /* 0x000fd60003f26270 */
[----:B------:R-:W-:Y:S01]  /*04f0*/  @P0 IMAD.MOV.U32 R8, RZ, RZ, RZ ;  /* 0x000000ffff080224 */ /* 0x000fe200078e00ff */
[----:B------:R-:W-:Y:S01]  /*0500*/  @!P0 MOV R8, 0xffffffc0 ;  /* 0xffffffc000088802 */ /* 0x000fe20000000f00 */
[----:B------:R-:W-:Y:S01]  /*0510*/  @!P0 FFMA R7, R0, 1.84467440737095516160e+19, RZ ;  /* 0x5f80000000078823 */ /* 0x000fe200000000ff */
[----:B------:R-:W-:-:S03]  /*0520*/  @!P1 FFMA R9, R3, 1.84467440737095516160e+19, RZ ;  /* 0x5f80000003099823 */ /* 0x000fc600000000ff */
[----:B------:R-:W-:-:S07]  /*0530*/  @!P1 VIADD R8, R8, 0x40 ;  /* 0x0000004008089836 */ /* 0x000fce0000000000 */
.L_x_3:
[----:B------:R-:W-:Y:S01]  /*0540*/  LEA R0, R6, 0xc0800000, 0x17 ;  /* 0xc080000006007811 */ /* 0x000fe200078eb8ff */
[----:B------:R-:W-:Y:S01]  /*0550*/  VIADD R5, R5, 0xffffff81 ;  /* 0xffffff8105057836 */ /* 0x000fe20000000000 */
[----:B------:R-:W-:Y:S03]  /*0560*/  BSSY.RECONVERGENT B2, `(.L_x_8) ;  /* 0x0000035000027945 */ /* 0x000fe60003800200 */
[----:B------:R-:W-:Y:S02]  /*0570*/  IMAD.IADD R9, R9, 0x1, -R0 ;  /* 0x0000000109097824 */ /* 0x000fe400078e0a00 */
[C---:B------:R-:W-:Y:S01]  /*0580*/  IMAD R0, R5.reuse, -0x800000, R7 ;  /* 0xff80000005007824 */ /* 0x040fe200078e0207 */
[----:B------:R-:W-:Y:S01]  /*0590*/  IADD3 R5, PT, PT, R5, 0x7f, -R6 ;  /* 0x0000007f05057810 */ /* 0x000fe20007ffe806 */
[----:B------:R-:W0:Y:S01]  /*05a0*/  MUFU.RCP R3, R9 ;  /* 0x0000000900037308 */ /* 0x000e220000001000 */
[----:B------:R-:W-:-:S02]  /*05b0*/  FADD.FTZ R11, -R9, -RZ ;  /* 0x800000ff090b7221 */ /* 0x000fc40000010100 */
[----:B------:R-:W-:Y:S02]  /*05c0*/  IADD3 R5, PT, PT, R5, R8, RZ ;  /* 0x0000000805057210 */ /* 0x000fe40007ffe0ff */
[----:B0-----:R-:W-:-:S04]  /*05d0*/  FFMA R10, R3, R11, 1 ;  /* 0x3f800000030a7423 */ /* 0x001fc8000000000b */
[----:B------:R-:W-:-:S04]  /*05e0*/  FFMA R12, R3, R10, R3 ;  /* 0x0000000a030c7223 */ /* 0x000fc80000000003 */
[----:B------:R-:W-:-:S04]  /*05f0*/  FFMA R3, R0, R12, RZ ;  /* 0x0000000c00037223 */ /* 0x000fc800000000ff */
[----:B------:R-:W-:-:S04]  /*0600*/  FFMA R10, R11, R3, R0 ;  /* 0x000000030b0a7223 */ /* 0x000fc80000000000 */
[----:B------:R-:W-:-:S04]  /*0610*/  FFMA R7, R12, R10, R3 ;  /* 0x0000000a0c077223 */ /* 0x000fc80000000003 */
[----:B------:R-:W-:-:S04]  /*0620*/  FFMA R10, R11, R7, R0 ;  /* 0x000000070b0a7223 */ /* 0x000fc80000000000 */
[----:B------:R-:W-:-:S05]  /*0630*/  FFMA R0, R12, R10, R7 ;  /* 0x0000000a0c007223 */ /* 0x000fca0000000007 */
[----:B------:R-:W-:-:S04]  /*0640*/  SHF.R.U32.HI R3, RZ, 0x17, R0 ;  /* 0x00000017ff037819 */ /* 0x000fc80000011600 */
[----:B------:R-:W-:-:S05]  /*0650*/  LOP3.LUT R3, R3, 0xff, RZ, 0xc0, !PT ;  /* 0x000000ff03037812 */ /* 0x000fca00078ec0ff */
[----:B------:R-:W-:-:S04]  /*0660*/  IMAD.IADD R9, R3, 0x1, R5 ;  /* 0x0000000103097824 */ /* 0x000fc800078e0205 */
[----:B------:R-:W-:-:S05]  /*0670*/  VIADD R3, R9, 0xffffffff ;  /* 0xffffffff09037836 */ /* 0x000fca0000000000 */
[----:B------:R-:W-:-:S13]  /*0680*/  ISETP.GE.U32.AND P0, PT, R3, 0xfe, PT ;  /* 0x000000fe0300780c */ /* 0x000fda0003f06070 */
[----:B------:R-:W-:Y:S05]  /*0690*/  @!P0 BRA `(.L_x_9) ;  /* 0x0000000000808947 */ /* 0x000fea0003800000 */
[----:B------:R-:W-:-:S13]  /*06a0*/  ISETP.GT.AND P0, PT, R9, 0xfe, PT ;  /* 0x000000fe0900780c */ /* 0x000fda0003f04270 */
[----:B------:R-:W-:Y:S05]  /*06b0*/  @P0 BRA `(.L_x_10) ;  /* 0x00000000006c0947 */ /* 0x000fea0003800000 */
[----:B------:R-:W-:-:S13]  /*06c0*/  ISETP.GE.AND P0, PT, R9, 0x1, PT ;  /* 0x000000010900780c */ /* 0x000fda0003f06270 */
[----:B------:R-:W-:Y:S05]  /*06d0*/  @P0 BRA `(.L_x_11) ;  /* 0x0000000000740947 */ /* 0x000fea0003800000 */
[----:B------:R-:W-:Y:S02]  /*06e0*/  ISETP.GE.AND P0, PT, R9, -0x18, PT ;  /* 0xffffffe80900780c */ /* 0x000fe40003f06270 */
[----:B------:R-:W-:-:S11]  /*06f0*/  LOP3.LUT R0, R0, 0x80000000, RZ, 0xc0, !PT ;  /* 0x8000000000007812 */ /* 0x000fd600078ec0ff */
[----:B------:R-:W-:Y:S05]  /*0700*/  @!P0 BRA `(.L_x_11) ;  /* 0x0000000000688947 */ /* 0x000fea0003800000 */
[CCC-:B------:R-:W-:Y:S01]  /*0710*/  FFMA.RZ R3, R12.reuse, R10.reuse, R7.reuse ;  /* 0x0000000a0c037223 */ /* 0x1c0fe2000000c007 */
[C---:B------:R-:W-:Y:S01]  /*0720*/  IADD3 R8, PT, PT, R9.reuse, 0x20, RZ ;  /* 0x0000002009087810 */ /* 0x040fe20007ffe0ff */
[CCC-:B------:R-:W-:Y:S01]  /*0730*/  FFMA.RM R6, R12.reuse, R10.reuse, R7.reuse ;  /* 0x0000000a0c067223 */ /* 0x1c0fe20000004007 */
[----:B------:R-:W-:Y:S02]  /*0740*/  ISETP.NE.AND P2, PT, R9, RZ, PT ;  /* 0x000000ff0900720c */ /* 0x000fe40003f45270 */
[----:B------:R-:W-:Y:S01]  /*0750*/  LOP3.LUT R5, R3, 0x7fffff, RZ, 0xc0, !PT ;  /* 0x007fffff03057812 */ /* 0x000fe200078ec0ff */
[----:B------:R-:W-:Y:S01]  /*0760*/  FFMA.RP R3, R12, R10, R7 ;  /* 0x0000000a0c037223 */ /* 0x000fe20000008007 */
[----:B------:R-:W-:Y:S01]  /*0770*/  IMAD.MOV R7, RZ, RZ, -R9 ;  /* 0x000000ffff077224 */ /* 0x000fe200078e0a09 */
[----:B------:R-:W-:Y:S02]  /*0780*/  ISETP.NE.AND P1, PT, R9, RZ, PT ;  /* 0x000000ff0900720c */ /* 0x000fe40003f25270 */
[----:B------:R-:W-:-:S02]  /*0790*/  LOP3.LUT R5, R5, 0x800000, RZ, 0xfc, !PT ;  /* 0x0080000005057812 */ /* 0x000fc400078efcff */
[----:B------:R-:W-:Y:S02]  /*07a0*/  FSETP.NEU.FTZ.AND P0, PT, R3, R6, PT ;  /* 0x000000060300720b */ /* 0x000fe40003f1d000 */
[----:B------:R-:W-:Y:S02]  /*07b0*/  SHF.L.U32 R8, R5, R8, RZ ;  /* 0x0000000805087219 */ /* 0x000fe400000006ff */
[----:B------:R-:W-:Y:S02]  /*07c0*/  SEL R6, R7, RZ, P2 ;  /* 0x000000ff07067207 */ /* 0x000fe40001000000 */
[----:B------:R-:W-:Y:S02]  /*07d0*/  ISETP.NE.AND P1, PT, R8, RZ, P1 ;  /* 0x000000ff0800720c */ /* 0x000fe40000f25270 */
[----:B------:R-:W-:Y:S02]  /*07e0*/  SHF.R.U32.HI R6, RZ, R6, R5 ;  /* 0x00000006ff067219 */ /* 0x000fe40000011605 */
[----:B------:R-:W-:-:S02]  /*07f0*/  PLOP3.LUT P0, PT, P0, P1, PT, 0xf8, 0x8f ;  /* 0x00000000008f781c */ /* 0x000fc40000703f70 */
[----:B------:R-:W-:Y:S02]  /*0800*/  SHF.R.U32.HI R8, RZ, 0x1, R6 ;  /* 0x00000001ff087819 */ /* 0x000fe40000011606 */
[----:B------:R-:W-:-:S04]  /*0810*/  SEL R3, RZ, 0x1, !P0 ;  /* 0x00000001ff037807 */ /* 0x000fc80004000000 */
[----:B------:R-:W-:-:S04]  /*0820*/  LOP3.LUT R3, R3, 0x1, R8, 0xf8, !PT ;  /* 0x0000000103037812 */ /* 0x000fc800078ef808 */
[----:B------:R-:W-:-:S05]  /*0830*/  LOP3.LUT R3, R3, R6, RZ, 0xc0, !PT ;  /* 0x0000000603037212 */ /* 0x000fca00078ec0ff */
[----:B------:R-:W-:-:S05]  /*0840*/  IMAD.IADD R3, R8, 0x1, R3 ;  /* 0x0000000108037824 */ /* 0x000fca00078e0203 */
[----:B------:R-:W-:Y:S01]  /*0850*/  LOP3.LUT R0, R3, R0, RZ, 0xfc, !PT ;  /* 0x0000000003007212 */ /* 0x000fe200078efcff */
[----:B------:R-:W-:Y:S06]  /*0860*/  BRA `(.L_x_11) ;  /* 0x0000000000107947 */ /* 0x000fec0003800000 */
.L_x_10:
[----:B------:R-:W-:-:S04]  /*0870*/  LOP3.LUT R0, R0, 0x80000000, RZ, 0xc0, !PT ;  /* 0x8000000000007812 */ /* 0x000fc800078ec0ff */
[----:B------:R-:W-:Y:S01]  /*0880*/  LOP3.LUT R0, R0, 0x7f800000, RZ, 0xfc, !PT ;  /* 0x7f80000000007812 */ /* 0x000fe200078efcff */
[----:B------:R-:W-:Y:S06]  /*0890*/  BRA `(.L_x_11) ;  /* 0x0000000000047947 */ /* 0x000fec0003800000 */
.L_x_9:
[----:B------:R-:W-:-:S07]  /*08a0*/  LEA R0, R5, R0, 0x17 ;  /* 0x0000000005007211 */ /* 0x000fce00078eb8ff */
.L_x_11:
[----:B------:R-:W-:Y:S05]  /*08b0*/  BSYNC.RECONVERGENT B2 ;  /* 0x0000000000027941 */ /* 0x000fea0003800200 */
.L_x_8:
[----:B------:R-:W-:Y:S05]  /*08c0*/  BRA `(.L_x_12) ;  /* 0x0000000000207947 */ /* 0x000fea0003800000 */
.L_x_7:
[----:B------:R-:W-:-:S04]  /*08d0*/  LOP3.LUT R0, R9, 0x80000000, R7, 0x48, !PT ;  /* 0x8000000009007812 */ /* 0x000fc800078e4807 */
[----:B------:R-:W-:Y:S01]  /*08e0*/  LOP3.LUT R0, R0, 0x7f800000, RZ, 0xfc, !PT ;  /* 0x7f80000000007812 */ /* 0x000fe200078efcff */
[----:B------:R-:W-:Y:S06]  /*08f0*/  BRA `(.L_x_12) ;  /* 0x0000000000147947 */ /* 0x000fec0003800000 */
.L_x_6:
[----:B------:R-:W-:Y:S01]  /*0900*/  LOP3.LUT R0, R9, 0x80000000, R7, 0x48, !PT ;  /* 0x8000000009007812 */ /* 0x000fe200078e4807 */
[----:B------:R-:W-:Y:S06]  /*0910*/  BRA `(.L_x_12) ;  /* 0x00000000000c7947 */ /* 0x000fec0003800000 */
.L_x_5:
[----:B------:R-:W0:Y:S01]  /*0920*/  MUFU.RSQ R0, -QNAN ;  /* 0xffc0000000007908 */ /* 0x000e220000001400 */
[----:B------:R-:W-:Y:S05]  /*0930*/  BRA `(.L_x_12) ;  /* 0x0000000000047947 */ /* 0x000fea0003800000 */
.L_x_4:
[----:B------:R-:W-:-:S07]  /*0940*/  FADD.FTZ R0, R0, R3 ;  /* 0x0000000300007221 */ /* 0x000fce0000010000 */
.L_x_12:
[----:B------:R-:W-:Y:S05]  /*0950*/  BSYNC.RECONVERGENT B1 ;  /* 0x0000000000017941 */ /* 0x000fea0003800200 */
.L_x_2:
[----:B------:R-:W-:-:S04]  /*0960*/  IMAD.MOV.U32 R5, RZ, RZ, 0x0 ;  /* 0x00000000ff057424 */ /* 0x000fc800078e00ff */
[----:B0-----:R-:W-:Y:S05]  /*0970*/  RET.REL.NODEC R4 `(_Z11tanh_kernelPfS_i) ;  /* 0xfffffff404a07950 */ /* 0x001fea0003c3ffff */
.L_x_13:
[----:B------:R-:W-:-:S00]  /*0980*/  BRA `(.L_x_13) ;  /* 0xfffffffc00fc7947 */ /* 0x000fc0000383ffff */
[----:B------:R-:W-:-:S00]  /*0990*/  NOP ;  /* 0x0000000000007918 */ /* 0x000fc00000000000 */
        /* <DEDUP_REMOVED lines=14> */
.L_x_14:


//--------------------- .nv.shared.reserved.0     --------------------------
	.section	.nv.shared.reserved.0,"aw",@nobits
	.weak		__nv_reservedSMEM_offset_0_alias
	.size		__nv_reservedSMEM_offset_0_alias, 0, 64
	.other		__nv_reservedSMEM_offset_0_alias,@"STO_CUDA_RESERVED_SHARED STV_DEFAULT"
__nv_reservedSMEM_offset_0_alias:
	.zero		0
	.zero		64


//--------------------- .nv.constant0._Z11tanh_kernelPfS_i --------------------------
	.section	.nv.constant0._Z11tanh_kernelPfS_i,"a",@progbits
	.sectionflags	@""
	.align	4
.nv.constant0._Z11tanh_kernelPfS_i:
	.zero		916


//--------------------- SYMBOLS --------------------------

	.type		.nv.reservedSmem.offset0,@object
	.size		.nv.reservedSmem.offset0,0x4
